//
// Generated by NVIDIA NVVM Compiler
//
// Compiler Build ID: CL-36424714
// Cuda compilation tools, release 13.0, V13.0.88
// Based on NVVM 20.0.0
//

.version 9.0
.target sm_100
.address_size 64

	// .globl	_Z17get_distances_gpuPPiS_Pd
.extern .func  (.param .b32 func_retval0) vprintf
(
	.param .b64 vprintf_param_0,
	.param .b64 vprintf_param_1
)
;
// _ZZ22get_euclidean_distancePiS_E6s_dist has been demoted
.global .align 1 .b8 $str[19] = {68, 105, 115, 116, 97, 110, 99, 101, 32, 105, 115, 32, 37, 50, 46, 52, 102, 10};
.global .align 1 .b8 $str$1[20] = {84, 104, 114, 101, 97, 100, 58, 32, 37, 100, 9, 37, 100, 32, 43, 32, 37, 100, 10};

.visible .entry _Z17get_distances_gpuPPiS_Pd(
	.param .u64 .ptr .align 1 _Z17get_distances_gpuPPiS_Pd_param_0,
	.param .u64 .ptr .align 1 _Z17get_distances_gpuPPiS_Pd_param_1,
	.param .u64 .ptr .align 1 _Z17get_distances_gpuPPiS_Pd_param_2
)
{
	.local .align 8 .b8 	__local_depot0[8];
	.reg .b64 	%SP;
	.reg .b64 	%SPL;
	.reg .pred 	%p<13>;
	.reg .b32 	%r<37>;
	.reg .b64 	%rd<19>;
	.reg .b64 	%fd<3>;
	// demoted variable
	.shared .align 4 .b8 _ZZ22get_euclidean_distancePiS_E6s_dist[1024];
	mov.u64 	%SPL, __local_depot0;
	cvta.local.u64 	%SP, %SPL;
	ld.param.u64 	%rd4, [_Z17get_distances_gpuPPiS_Pd_param_0];
	ld.param.u64 	%rd2, [_Z17get_distances_gpuPPiS_Pd_param_1];
	ld.param.u64 	%rd3, [_Z17get_distances_gpuPPiS_Pd_param_2];
	cvta.to.global.u64 	%rd1, %rd4;
	mov.u32 	%r1, %ctaid.x;
	mov.u32 	%r2, %tid.x;
	setp.gt.u32 	%p1, %r2, 182;
	shl.b32 	%r4, %r2, 2;
	mov.u32 	%r5, _ZZ22get_euclidean_distancePiS_E6s_dist;
	add.s32 	%r3, %r5, %r4;
	@%p1 bra 	$L__BB0_2;
	mul.wide.u32 	%rd5, %r1, 8;
	add.s64 	%rd6, %rd1, %rd5;
	ld.global.u64 	%rd7, [%rd6];
	cvta.to.global.u64 	%rd8, %rd2;
	mul.wide.u32 	%rd9, %r2, 4;
	add.s64 	%rd10, %rd8, %rd9;
	ld.global.u32 	%r6, [%rd10];
	add.s64 	%rd11, %rd7, %rd9;
	ld.u32 	%r7, [%rd11];
	sub.s32 	%r8, %r6, %r7;
	mul.lo.s32 	%r9, %r8, %r8;
	st.shared.u32 	[%r3], %r9;
$L__BB0_2:
	bar.sync 	0;
	setp.gt.u32 	%p2, %r2, 127;
	@%p2 bra 	$L__BB0_4;
	ld.shared.u32 	%r10, [%r3+512];
	ld.shared.u32 	%r11, [%r3];
	add.s32 	%r12, %r11, %r10;
	st.shared.u32 	[%r3], %r12;
$L__BB0_4:
	bar.sync 	0;
	setp.gt.u32 	%p3, %r2, 63;
	@%p3 bra 	$L__BB0_6;
	ld.shared.u32 	%r13, [%r3+256];
	ld.shared.u32 	%r14, [%r3];
	add.s32 	%r15, %r14, %r13;
	st.shared.u32 	[%r3], %r15;
$L__BB0_6:
	bar.sync 	0;
	setp.gt.u32 	%p4, %r2, 31;
	@%p4 bra 	$L__BB0_8;
	ld.shared.u32 	%r16, [%r3+128];
	ld.shared.u32 	%r17, [%r3];
	add.s32 	%r18, %r17, %r16;
	st.shared.u32 	[%r3], %r18;
$L__BB0_8:
	bar.sync 	0;
	setp.gt.u32 	%p5, %r2, 15;
	@%p5 bra 	$L__BB0_10;
	ld.shared.u32 	%r19, [%r3+64];
	ld.shared.u32 	%r20, [%r3];
	add.s32 	%r21, %r20, %r19;
	st.shared.u32 	[%r3], %r21;
$L__BB0_10:
	bar.sync 	0;
	setp.gt.u32 	%p6, %r2, 7;
	@%p6 bra 	$L__BB0_12;
	ld.shared.u32 	%r22, [%r3+32];
	ld.shared.u32 	%r23, [%r3];
	add.s32 	%r24, %r23, %r22;
	st.shared.u32 	[%r3], %r24;
$L__BB0_12:
	bar.sync 	0;
	setp.gt.u32 	%p7, %r2, 3;
	@%p7 bra 	$L__BB0_14;
	ld.shared.u32 	%r25, [%r3+16];
	ld.shared.u32 	%r26, [%r3];
	add.s32 	%r27, %r26, %r25;
	st.shared.u32 	[%r3], %r27;
$L__BB0_14:
	bar.sync 	0;
	setp.gt.u32 	%p8, %r2, 1;
	@%p8 bra 	$L__BB0_16;
	ld.shared.u32 	%r28, [%r3+8];
	ld.shared.u32 	%r29, [%r3];
	add.s32 	%r30, %r29, %r28;
	st.shared.u32 	[%r3], %r30;
$L__BB0_16:
	bar.sync 	0;
	setp.ne.s32 	%p9, %r2, 0;
	@%p9 bra 	$L__BB0_18;
	ld.shared.u32 	%r31, [_ZZ22get_euclidean_distancePiS_E6s_dist+4];
	ld.shared.u32 	%r32, [%r3];
	add.s32 	%r33, %r32, %r31;
	st.shared.u32 	[%r3], %r33;
$L__BB0_18:
	setp.ne.s32 	%p10, %r2, 0;
	bar.sync 	0;
	ld.shared.u32 	%r34, [_ZZ22get_euclidean_distancePiS_E6s_dist];
	cvt.rn.f64.s32 	%fd2, %r34;
	sqrt.rn.f64 	%fd1, %fd2;
	setp.gt.u32 	%p11, %r1, 9;
	or.pred  	%p12, %p11, %p10;
	@%p12 bra 	$L__BB0_20;
	add.u64 	%rd12, %SP, 0;
	add.u64 	%rd13, %SPL, 0;
	st.local.f64 	[%rd13], %fd1;
	mov.u64 	%rd14, $str;
	cvta.global.u64 	%rd15, %rd14;
	{ // callseq 0, 0
	.param .b64 param0;
	st.param.b64 	[param0], %rd15;
	.param .b64 param1;
	st.param.b64 	[param1], %rd12;
	.param .b32 retval0;
	call.uni (retval0), 
	vprintf, 
	(
	param0, 
	param1
	);
	ld.param.b32 	%r35, [retval0];
	} // callseq 0
$L__BB0_20:
	cvta.to.global.u64 	%rd16, %rd3;
	mul.wide.u32 	%rd17, %r1, 8;
	add.s64 	%rd18, %rd16, %rd17;
	st.global.f64 	[%rd18], %fd1;
	ret;

}
	// .globl	_Z26combinational_crossing_gpuPPiS0_
.visible .entry _Z26combinational_crossing_gpuPPiS0_(
	.param .u64 .ptr .align 1 _Z26combinational_crossing_gpuPPiS0__param_0,
	.param .u64 .ptr .align 1 _Z26combinational_crossing_gpuPPiS0__param_1
)
{
	.local .align 8 .b8 	__local_depot1[16];
	.reg .b64 	%SP;
	.reg .b64 	%SPL;
	.reg .pred 	%p<7>;
	.reg .b32 	%r<59>;
	.reg .b64 	%rd<130>;

	mov.u64 	%SPL, __local_depot1;
	cvta.local.u64 	%SP, %SPL;
	ld.param.u64 	%rd7, [_Z26combinational_crossing_gpuPPiS0__param_0];
	ld.param.u64 	%rd8, [_Z26combinational_crossing_gpuPPiS0__param_1];
	cvta.to.global.u64 	%rd1, %rd8;
	mov.u32 	%r1, %ctaid.x;
	mov.u32 	%r2, %tid.x;
	setp.eq.s32 	%p1, %r1, 0;
	mov.b32 	%r55, 0;
	@%p1 bra 	$L__BB1_2;
	mov.u32 	%r13, %ntid.x;
	not.b32 	%r14, %r1;
	add.s32 	%r15, %r13, %r14;
	add.s32 	%r16, %r1, -1;
	mul.lo.s32 	%r17, %r15, %r16;
	mul.lo.s32 	%r18, %r13, 240;
	mad.lo.s32 	%r19, %r17, 240, %r18;
	mad.lo.s32 	%r20, %r1, -240, %r19;
	add.s32 	%r55, %r20, -240;
$L__BB1_2:
	setp.ne.s32 	%p2, %r1, 0;
	setp.eq.s32 	%p3, %r2, 0;
	or.pred  	%p4, %p2, %p3;
	@%p4 bra 	$L__BB1_8;
	add.u64 	%rd9, %SP, 0;
	add.u64 	%rd10, %SPL, 0;
	mad.lo.s32 	%r22, %r2, 240, -240;
	st.local.v2.u32 	[%rd10], {%r2, %r55};
	st.local.u32 	[%rd10+8], %r22;
	mov.u64 	%rd11, $str$1;
	cvta.global.u64 	%rd12, %rd11;
	{ // callseq 1, 0
	.param .b64 param0;
	st.param.b64 	[param0], %rd12;
	.param .b64 param1;
	st.param.b64 	[param1], %rd9;
	.param .b32 retval0;
	call.uni (retval0), 
	vprintf, 
	(
	param0, 
	param1
	);
	ld.param.b32 	%r23, [retval0];
	} // callseq 1
	add.s32 	%r57, %r55, %r22;
	mul.wide.u32 	%rd13, %r2, 8;
	add.s64 	%rd2, %rd1, %rd13;
	cvta.to.global.u64 	%rd3, %rd7;
	mov.b32 	%r56, 0;
$L__BB1_4:
	mul.wide.s32 	%rd15, %r57, 8;
	add.s64 	%rd4, %rd3, %rd15;
	mov.b32 	%r58, 0;
	mov.b64 	%rd129, 0;
$L__BB1_5:
	ld.global.u64 	%rd16, [%rd1];
	add.s64 	%rd17, %rd16, %rd129;
	ld.u32 	%r26, [%rd17];
	ld.global.u64 	%rd18, [%rd4];
	add.s64 	%rd19, %rd18, %rd129;
	st.u32 	[%rd19], %r26;
	ld.global.u64 	%rd20, [%rd2];
	add.s64 	%rd21, %rd20, %rd129;
	ld.u32 	%r27, [%rd21];
	ld.global.u64 	%rd22, [%rd4+8];
	add.s64 	%rd23, %rd22, %rd129;
	st.u32 	[%rd23], %r27;
	ld.global.u64 	%rd24, [%rd1];
	add.s64 	%rd25, %rd24, %rd129;
	ld.u32 	%r28, [%rd25];
	ld.global.u64 	%rd26, [%rd4+16];
	add.s64 	%rd27, %rd26, %rd129;
	st.u32 	[%rd27], %r28;
	ld.global.u64 	%rd28, [%rd2];
	add.s64 	%rd29, %rd28, %rd129;
	ld.u32 	%r29, [%rd29];
	ld.global.u64 	%rd30, [%rd4+24];
	add.s64 	%rd31, %rd30, %rd129;
	st.u32 	[%rd31], %r29;
	ld.global.u64 	%rd32, [%rd1];
	add.s64 	%rd33, %rd32, %rd129;
	ld.u32 	%r30, [%rd33+4];
	ld.global.u64 	%rd34, [%rd4];
	add.s64 	%rd35, %rd34, %rd129;
	st.u32 	[%rd35+4], %r30;
	ld.global.u64 	%rd36, [%rd2];
	add.s64 	%rd37, %rd36, %rd129;
	ld.u32 	%r31, [%rd37+4];
	ld.global.u64 	%rd38, [%rd4+8];
	add.s64 	%rd39, %rd38, %rd129;
	st.u32 	[%rd39+4], %r31;
	ld.global.u64 	%rd40, [%rd1];
	add.s64 	%rd41, %rd40, %rd129;
	ld.u32 	%r32, [%rd41+4];
	ld.global.u64 	%rd42, [%rd4+16];
	add.s64 	%rd43, %rd42, %rd129;
	st.u32 	[%rd43+4], %r32;
	ld.global.u64 	%rd44, [%rd2];
	add.s64 	%rd45, %rd44, %rd129;
	ld.u32 	%r33, [%rd45+4];
	ld.global.u64 	%rd46, [%rd4+24];
	add.s64 	%rd47, %rd46, %rd129;
	st.u32 	[%rd47+4], %r33;
	ld.global.u64 	%rd48, [%rd1];
	add.s64 	%rd49, %rd48, %rd129;
	ld.u32 	%r34, [%rd49+8];
	ld.global.u64 	%rd50, [%rd4];
	add.s64 	%rd51, %rd50, %rd129;
	st.u32 	[%rd51+8], %r34;
	ld.global.u64 	%rd52, [%rd2];
	add.s64 	%rd53, %rd52, %rd129;
	ld.u32 	%r35, [%rd53+8];
	ld.global.u64 	%rd54, [%rd4+8];
	add.s64 	%rd55, %rd54, %rd129;
	st.u32 	[%rd55+8], %r35;
	ld.global.u64 	%rd56, [%rd1];
	add.s64 	%rd57, %rd56, %rd129;
	ld.u32 	%r36, [%rd57+8];
	ld.global.u64 	%rd58, [%rd4+16];
	add.s64 	%rd59, %rd58, %rd129;
	st.u32 	[%rd59+8], %r36;
	ld.global.u64 	%rd60, [%rd2];
	add.s64 	%rd61, %rd60, %rd129;
	ld.u32 	%r37, [%rd61+8];
	ld.global.u64 	%rd62, [%rd4+24];
	add.s64 	%rd63, %rd62, %rd129;
	st.u32 	[%rd63+8], %r37;
	setp.eq.s32 	%p5, %r58, 180;
	@%p5 bra 	$L__BB1_7;
	ld.global.u64 	%rd64, [%rd1];
	add.s64 	%rd65, %rd64, %rd129;
	ld.u32 	%r38, [%rd65+12];
	ld.global.u64 	%rd66, [%rd4];
	add.s64 	%rd67, %rd66, %rd129;
	st.u32 	[%rd67+12], %r38;
	ld.global.u64 	%rd68, [%rd2];
	add.s64 	%rd69, %rd68, %rd129;
	ld.u32 	%r39, [%rd69+12];
	ld.global.u64 	%rd70, [%rd4+8];
	add.s64 	%rd71, %rd70, %rd129;
	st.u32 	[%rd71+12], %r39;
	ld.global.u64 	%rd72, [%rd1];
	add.s64 	%rd73, %rd72, %rd129;
	ld.u32 	%r40, [%rd73+12];
	ld.global.u64 	%rd74, [%rd4+16];
	add.s64 	%rd75, %rd74, %rd129;
	st.u32 	[%rd75+12], %r40;
	ld.global.u64 	%rd76, [%rd2];
	add.s64 	%rd77, %rd76, %rd129;
	ld.u32 	%r41, [%rd77+12];
	ld.global.u64 	%rd78, [%rd4+24];
	add.s64 	%rd79, %rd78, %rd129;
	st.u32 	[%rd79+12], %r41;
	add.s32 	%r58, %r58, 4;
	add.s64 	%rd129, %rd129, 16;
	bra.uni 	$L__BB1_5;
$L__BB1_7:
	ld.global.u64 	%rd80, [%rd2];
	mul.lo.s32 	%r42, %r56, 3;
	mul.wide.u32 	%rd81, %r42, 4;
	add.s64 	%rd82, %rd80, %rd81;
	ld.u32 	%r43, [%rd82+12];
	ld.global.u64 	%rd83, [%rd4];
	add.s64 	%rd84, %rd83, %rd81;
	st.u32 	[%rd84], %r43;
	ld.global.u64 	%rd85, [%rd2];
	add.s64 	%rd86, %rd85, %rd81;
	ld.u32 	%r44, [%rd86+16];
	ld.global.u64 	%rd87, [%rd4];
	add.s64 	%rd88, %rd87, %rd81;
	st.u32 	[%rd88+4], %r44;
	ld.global.u64 	%rd89, [%rd2];
	add.s64 	%rd90, %rd89, %rd81;
	ld.u32 	%r45, [%rd90+20];
	ld.global.u64 	%rd91, [%rd4];
	add.s64 	%rd92, %rd91, %rd81;
	st.u32 	[%rd92+8], %r45;
	ld.global.u64 	%rd93, [%rd1];
	add.s64 	%rd94, %rd93, %rd81;
	ld.u32 	%r46, [%rd94+12];
	ld.global.u64 	%rd95, [%rd4+8];
	add.s64 	%rd96, %rd95, %rd81;
	st.u32 	[%rd96], %r46;
	ld.global.u64 	%rd97, [%rd1];
	add.s64 	%rd98, %rd97, %rd81;
	ld.u32 	%r47, [%rd98+16];
	ld.global.u64 	%rd99, [%rd4+8];
	add.s64 	%rd100, %rd99, %rd81;
	st.u32 	[%rd100+4], %r47;
	ld.global.u64 	%rd101, [%rd1];
	add.s64 	%rd102, %rd101, %rd81;
	ld.u32 	%r48, [%rd102+20];
	ld.global.u64 	%rd103, [%rd4+8];
	add.s64 	%rd104, %rd103, %rd81;
	st.u32 	[%rd104+8], %r48;
	ld.global.u64 	%rd105, [%rd2];
	add.s64 	%rd106, %rd105, %rd81;
	ld.u32 	%r49, [%rd106];
	ld.global.u64 	%rd107, [%rd4+16];
	add.s64 	%rd108, %rd107, %rd81;
	st.u32 	[%rd108+12], %r49;
	ld.global.u64 	%rd109, [%rd2];
	add.s64 	%rd110, %rd109, %rd81;
	ld.u32 	%r50, [%rd110+4];
	ld.global.u64 	%rd111, [%rd4+16];
	add.s64 	%rd112, %rd111, %rd81;
	st.u32 	[%rd112+16], %r50;
	ld.global.u64 	%rd113, [%rd2];
	add.s64 	%rd114, %rd113, %rd81;
	ld.u32 	%r51, [%rd114+8];
	ld.global.u64 	%rd115, [%rd4+16];
	add.s64 	%rd116, %rd115, %rd81;
	st.u32 	[%rd116+20], %r51;
	ld.global.u64 	%rd117, [%rd1];
	add.s64 	%rd118, %rd117, %rd81;
	ld.u32 	%r52, [%rd118];
	ld.global.u64 	%rd119, [%rd4+24];
	add.s64 	%rd120, %rd119, %rd81;
	st.u32 	[%rd120+12], %r52;
	ld.global.u64 	%rd121, [%rd1];
	add.s64 	%rd122, %rd121, %rd81;
	ld.u32 	%r53, [%rd122+4];
	ld.global.u64 	%rd123, [%rd4+24];
	add.s64 	%rd124, %rd123, %rd81;
	st.u32 	[%rd124+16], %r53;
	ld.global.u64 	%rd125, [%rd1];
	add.s64 	%rd126, %rd125, %rd81;
	ld.u32 	%r54, [%rd126+8];
	ld.global.u64 	%rd127, [%rd4+24];
	add.s64 	%rd128, %rd127, %rd81;
	st.u32 	[%rd128+20], %r54;
	add.s32 	%r57, %r57, 4;
	add.s32 	%r56, %r56, 1;
	setp.ne.s32 	%p6, %r56, 60;
	@%p6 bra 	$L__BB1_4;
$L__BB1_8:
	ret;

}


// ===== COMPILED SASS (sm_100) =====

	.target	sm_100

	.elftype	@"ET_EXEC"


//--------------------- .note.nv.tkinfo           --------------------------
	.section	.note.nv.tkinfo,"",@"SHT_NOTE"
	.sectionflags	@"SHF_NOTE_NV_TKINFO"
	.tkinfo
        /*0018*/ 	.word	0x00000002
        /*0030*/ 	.string	""
        /*0030*/ 	.string	"ptxas"
        /*0030*/ 	.string	"Cuda compilation tools, release 13.0, V13.0.88"
        /*0030*/ 	.string	"Build cuda_13.0.r13.0/compiler.36424714_0"
        /*0030*/ 	.string	"-arch sm_100 -m 64 "



//--------------------- .note.nv.cuinfo           --------------------------
	.section	.note.nv.cuinfo,"",@"SHT_NOTE"
	.sectionflags	@"SHF_NOTE_NV_CUINFO"
        /*0018*/ 	.short	0x0002
        /*001a*/ 	.short	0x0064
        /*001c*/ 	.short	0x0082
	.zero		2


//--------------------- .nv.info                  --------------------------
	.section	.nv.info,"",@"SHT_CUDA_INFO"
	.align	4


	//----- nvinfo : EIATTR_REGCOUNT
	.align		4
        /*0000*/ 	.byte	0x04, 0x2f
        /*0002*/ 	.short	(.L_3 - .L_2)
	.align		4
.L_2:
        /*0004*/ 	.word	index@(_Z17get_distances_gpuPPiS_Pd)
        /*0008*/ 	.word	0x00000018


	//----- nvinfo : EIATTR_FRAME_SIZE
	.align		4
.L_3:
        /*000c*/ 	.byte	0x04, 0x11
        /*000e*/ 	.short	(.L_5 - .L_4)
	.align		4
.L_4:
        /*0010*/ 	.word	index@($__internal_0_$__cuda_sm20_dsqrt_rn_f64_mediumpath_v1)
        /*0014*/ 	.word	0x00000008


	//----- nvinfo : EIATTR_FRAME_SIZE
	.align		4
.L_5:
        /*0018*/ 	.byte	0x04, 0x11
        /*001a*/ 	.short	(.L_7 - .L_6)
	.align		4
.L_6:
        /*001c*/ 	.word	index@(_Z17get_distances_gpuPPiS_Pd)
        /*0020*/ 	.word	0x00000008


	//----- nvinfo : EIATTR_REGCOUNT
	.align		4
.L_7:
        /*0024*/ 	.byte	0x04, 0x2f
        /*0026*/ 	.short	(.L_9 - .L_8)
	.align		4
.L_8:
        /*0028*/ 	.word	index@(_Z26combinational_crossing_gpuPPiS0_)
        /*002c*/ 	.word	0x0000001e


	//----- nvinfo : EIATTR_FRAME_SIZE
	.align		4
.L_9:
        /*0030*/ 	.byte	0x04, 0x11
        /*0032*/ 	.short	(.L_11 - .L_10)
	.align		4
.L_10:
        /*0034*/ 	.word	index@(_Z26combinational_crossing_gpuPPiS0_)
        /*0038*/ 	.word	0x00000010


	//----- nvinfo : EIATTR_MIN_STACK_SIZE
	.align		4
.L_11:
        /*003c*/ 	.byte	0x04, 0x12
        /*003e*/ 	.short	(.L_13 - .L_12)
	.align		4
.L_12:
        /*0040*/ 	.word	index@(_Z26combinational_crossing_gpuPPiS0_)
        /*0044*/ 	.word	0x00000010


	//----- nvinfo : EIATTR_MIN_STACK_SIZE
	.align		4
.L_13:
        /*0048*/ 	.byte	0x04, 0x12
        /*004a*/ 	.short	(.L_15 - .L_14)
	.align		4
.L_14:
        /*004c*/ 	.word	index@(_Z17get_distances_gpuPPiS_Pd)
        /*0050*/ 	.word	0x00000008
.L_15:


//--------------------- .nv.compat                --------------------------
	.section	.nv.compat,"",@"SHT_CUDA_COMPAT_INFO"
	.align	4
        /*0000*/ 	.byte	0x02, 0x09, 0x00, 0x00, 0x02, 0x02, 0x01, 0x00, 0x02, 0x05, 0x05, 0x00, 0x03, 0x07, 0x01, 0x01
        /*0010*/ 	.byte	0x02, 0x03, 0x00, 0x00, 0x02, 0x06, 0x01, 0x00, 0x04, 0x0b, 0x08, 0x00, 0x01, 0x00, 0x00, 0x00
        /*0020*/ 	.byte	0x00, 0x00, 0x00, 0x00


//--------------------- .nv.info._Z26combinational_crossing_gpuPPiS0_ --------------------------
	.section	.nv.info._Z26combinational_crossing_gpuPPiS0_,"",@"SHT_CUDA_INFO"
	.sectionflags	@""
	.align	4


	//----- nvinfo : EIATTR_CUDA_API_VERSION
	.align		4
        /*0000*/ 	.byte	0x04, 0x37
        /*0002*/ 	.short	(.L_17 - .L_16)
.L_16:
        /*0004*/ 	.word	0x00000082


	//----- nvinfo : EIATTR_KPARAM_INFO
	.align		4
.L_17:
        /*0008*/ 	.byte	0x04, 0x17
        /*000a*/ 	.short	(.L_19 - .L_18)
.L_18:
        /*000c*/ 	.word	0x00000000
        /*0010*/ 	.short	0x0001
        /*0012*/ 	.short	0x0008
        /*0014*/ 	.byte	0x00, 0xf5, 0x21, 0x00


	//----- nvinfo : EIATTR_KPARAM_INFO
	.align		4
.L_19:
        /*0018*/ 	.byte	0x04, 0x17
        /*001a*/ 	.short	(.L_21 - .L_20)
.L_20:
        /*001c*/ 	.word	0x00000000
        /*0020*/ 	.short	0x0000
        /*0022*/ 	.short	0x0000
        /*0024*/ 	.byte	0x00, 0xf5, 0x21, 0x00


	//----- nvinfo : EIATTR_SPARSE_MMA_MASK
	.align		4
.L_21:
        /*0028*/ 	.byte	0x03, 0x50
        /*002a*/ 	.short	0x0000


	//----- nvinfo : EIATTR_MAXREG_COUNT
	.align		4
        /*002c*/ 	.byte	0x03, 0x1b
        /*002e*/ 	.short	0x00ff


	//----- nvinfo : EIATTR_EXTERNS
	.align		4
        /*0030*/ 	.byte	0x04, 0x0f
        /*0032*/ 	.short	(.L_23 - .L_22)


	//   ....[0]....
	.align		4
.L_22:
        /*0034*/ 	.word	index@(vprintf)


	//----- nvinfo : EIATTR_MERCURY_ISA_VERSION
	.align		4
.L_23:
        /*0038*/ 	.byte	0x03, 0x5f
        /*003a*/ 	.short	0x0101


	//----- nvinfo : EIATTR_VRC_CTA_INIT_COUNT
	.align		4
        /*003c*/ 	.byte	0x02, 0x4a
	.zero		1
	.zero		1


	//----- nvinfo : EIATTR_SYSCALL_OFFSETS
	.align		4
        /*0040*/ 	.byte	0x04, 0x46
        /*0042*/ 	.short	(.L_25 - .L_24)


	//   ....[0]....
.L_24:
        /*0044*/ 	.word	0x00000200


	//----- nvinfo : EIATTR_EXIT_INSTR_OFFSETS
	.align		4
.L_25:
        /*0048*/ 	.byte	0x04, 0x1c
        /*004a*/ 	.short	(.L_27 - .L_26)


	//   ....[0]....
.L_26:
        /*004c*/ 	.word	0x00000150


	//   ....[1]....
        /*0050*/ 	.word	0x000013b0


	//----- nvinfo : EIATTR_CRS_STACK_SIZE
	.align		4
.L_27:
        /*0054*/ 	.byte	0x04, 0x1e
        /*0056*/ 	.short	(.L_29 - .L_28)
.L_28:
        /*0058*/ 	.word	0x00000000


	//----- nvinfo : EIATTR_CBANK_PARAM_SIZE
	.align		4
.L_29:
        /*005c*/ 	.byte	0x03, 0x19
        /*005e*/ 	.short	0x0010


	//----- nvinfo : EIATTR_PARAM_CBANK
	.align		4
        /*0060*/ 	.byte	0x04, 0x0a
        /*0062*/ 	.short	(.L_31 - .L_30)
	.align		4
.L_30:
        /*0064*/ 	.word	index@(.nv.constant0._Z26combinational_crossing_gpuPPiS0_)
        /*0068*/ 	.short	0x0380
        /*006a*/ 	.short	0x0010


	//----- nvinfo : EIATTR_SW_WAR
	.align		4
.L_31:
        /*006c*/ 	.byte	0x04, 0x36
        /*006e*/ 	.short	(.L_33 - .L_32)
.L_32:
        /*0070*/ 	.word	0x00000008
.L_33:


//--------------------- .nv.info._Z17get_distances_gpuPPiS_Pd --------------------------
	.section	.nv.info._Z17get_distances_gpuPPiS_Pd,"",@"SHT_CUDA_INFO"
	.sectionflags	@""
	.align	4


	//----- nvinfo : EIATTR_CUDA_API_VERSION
	.align		4
        /*0000*/ 	.byte	0x04, 0x37
        /*0002*/ 	.short	(.L_35 - .L_34)
.L_34:
        /*0004*/ 	.word	0x00000082


	//----- nvinfo : EIATTR_KPARAM_INFO
	.align		4
.L_35:
        /*0008*/ 	.byte	0x04, 0x17
        /*000a*/ 	.short	(.L_37 - .L_36)
.L_36:
        /*000c*/ 	.word	0x00000000
        /*0010*/ 	.short	0x0002
        /*0012*/ 	.short	0x0010
        /*0014*/ 	.byte	0x00, 0xf5, 0x21, 0x00


	//----- nvinfo : EIATTR_KPARAM_INFO
	.align		4
.L_37:
        /*0018*/ 	.byte	0x04, 0x17
        /*001a*/ 	.short	(.L_39 - .L_38)
.L_38:
        /*001c*/ 	.word	0x00000000
        /*0020*/ 	.short	0x0001
        /*0022*/ 	.short	0x0008
        /*0024*/ 	.byte	0x00, 0xf5, 0x21, 0x00


	//----- nvinfo : EIATTR_KPARAM_INFO
	.align		4
.L_39:
        /*0028*/ 	.byte	0x04, 0x17
        /*002a*/ 	.short	(.L_41 - .L_40)
.L_40:
        /*002c*/ 	.word	0x00000000
        /*0030*/ 	.short	0x0000
        /*0032*/ 	.short	0x0000
        /*0034*/ 	.byte	0x00, 0xf5, 0x21, 0x00


	//----- nvinfo : EIATTR_SPARSE_MMA_MASK
	.align		4
.L_41:
        /*0038*/ 	.byte	0x03, 0x50
        /*003a*/ 	.short	0x0000


	//----- nvinfo : EIATTR_MAXREG_COUNT
	.align		4
        /*003c*/ 	.byte	0x03, 0x1b
        /*003e*/ 	.short	0x00ff


	//----- nvinfo : EIATTR_NUM_BARRIERS
	.align		4
        /*0040*/ 	.byte	0x02, 0x4c
        /*0042*/ 	.byte	0x01
	.zero		1


	//----- nvinfo : EIATTR_EXTERNS
	.align		4
        /*0044*/ 	.byte	0x04, 0x0f
        /*0046*/ 	.short	(.L_43 - .L_42)


	//   ....[0]....
	.align		4
.L_42:
        /*0048*/ 	.word	index@(vprintf)


	//----- nvinfo : EIATTR_MERCURY_ISA_VERSION
	.align		4
.L_43:
        /*004c*/ 	.byte	0x03, 0x5f
        /*004e*/ 	.short	0x0101


	//----- nvinfo : EIATTR_VRC_CTA_INIT_COUNT
	.align		4
        /*0050*/ 	.byte	0x02, 0x4a
	.zero		1
	.zero		1


	//----- nvinfo : EIATTR_SYSCALL_OFFSETS
	.align		4
        /*0054*/ 	.byte	0x04, 0x46
        /*0056*/ 	.short	(.L_45 - .L_44)


	//   ....[0]....
.L_44:
        /*0058*/ 	.word	0x00000680


	//----- nvinfo : EIATTR_EXIT_INSTR_OFFSETS
	.align		4
.L_45:
        /*005c*/ 	.byte	0x04, 0x1c
        /*005e*/ 	.short	(.L_47 - .L_46)


	//   ....[0]....
.L_46:
        /*0060*/ 	.word	0x000006d0


	//----- nvinfo : EIATTR_CRS_STACK_SIZE
	.align		4
.L_47:
        /*0064*/ 	.byte	0x04, 0x1e
        /*0066*/ 	.short	(.L_49 - .L_48)
.L_48:
        /*0068*/ 	.word	0x00000000


	//----- nvinfo : EIATTR_CBANK_PARAM_SIZE
	.align		4
.L_49:
        /*006c*/ 	.byte	0x03, 0x19
        /*006e*/ 	.short	0x0018


	//----- nvinfo : EIATTR_PARAM_CBANK
	.align		4
        /*0070*/ 	.byte	0x04, 0x0a
        /*0072*/ 	.short	(.L_51 - .L_50)
	.align		4
.L_50:
        /*0074*/ 	.word	index@(.nv.constant0._Z17get_distances_gpuPPiS_Pd)
        /*0078*/ 	.short	0x0380
        /*007a*/ 	.short	0x0018


	//----- nvinfo : EIATTR_SW_WAR
	.align		4
.L_51:
        /*007c*/ 	.byte	0x04, 0x36
        /*007e*/ 	.short	(.L_53 - .L_52)
.L_52:
        /*0080*/ 	.word	0x00000008
.L_53:


//--------------------- .nv.callgraph             --------------------------
	.section	.nv.callgraph,"",@"SHT_CUDA_CALLGRAPH"
	.align	4
	.sectionentsize	8
	.align		4
        /*0000*/ 	.word	0x00000000
	.align		4
        /*0004*/ 	.word	0xffffffff
	.align		4
        /*0008*/ 	.word	index@(_Z26combinational_crossing_gpuPPiS0_)
	.align		4
        /*000c*/ 	.word	index@(vprintf)
	.align		4
        /*0010*/ 	.word	index@(_Z17get_distances_gpuPPiS_Pd)
	.align		4
        /*0014*/ 	.word	index@(vprintf)
	.align		4
        /*0018*/ 	.word	0x00000000
	.align		4
        /*001c*/ 	.word	0xfffffffe
	.align		4
        /*0020*/ 	.word	0x00000000
	.align		4
        /*0024*/ 	.word	0xfffffffd
	.align		4
        /*0028*/ 	.word	0x00000000
	.align		4
        /*002c*/ 	.word	0xfffffffc


//--------------------- .nv.constant4             --------------------------
	.section	.nv.constant4,"a",@progbits
	.align	8
	.align		8
.nv.constant4:
        /*0000*/ 	.dword	vprintf
	.align		8
        /*0008*/ 	.dword	$str
	.align		8
        /*0010*/ 	.dword	$str$1


//--------------------- .text._Z26combinational_crossing_gpuPPiS0_ --------------------------
	.section	.text._Z26combinational_crossing_gpuPPiS0_,"ax",@progbits
	.align	128
        .global         _Z26combinational_crossing_gpuPPiS0_
        .type           _Z26combinational_crossing_gpuPPiS0_,@function
        .size           _Z26combinational_crossing_gpuPPiS0_,(.L_x_14 - _Z26combinational_crossing_gpuPPiS0_)
        .other          _Z26combinational_crossing_gpuPPiS0_,@"STO_CUDA_ENTRY STV_DEFAULT"
_Z26combinational_crossing_gpuPPiS0_:
.text._Z26combinational_crossing_gpuPPiS0_:
[----:B------:R-:W0:Y:S08]  /*0000*/  LDC R1, c[0x0][0x37c] ;  /* 0x0000df00ff017b82 */ /* 0x000e300000000800 */
[----:B------:R-:W1:Y:S01]  /*0010*/  S2UR UR6, SR_CTAID.X ;  /* 0x00000000000679c3 */ /* 0x000e620000002500 */
[----:B------:R-:W2:Y:S01]  /*0020*/  S2R R16, SR_TID.X ;  /* 0x0000000000107919 */ /* 0x000ea20000002100 */
[----:B------:R-:W3:Y:S01]  /*0030*/  LDCU UR4, c[0x0][0x2f8] ;  /* 0x00005f00ff0477ac */ /* 0x000ee20008000800 */
[----:B0-----:R-:W-:-:S02]  /*0040*/  VIADD R1, R1, 0xfffffff0 ;  /* 0xfffffff001017836 */ /* 0x001fc40000000000 */
[----:B------:R-:W-:Y:S01]  /*0050*/  IMAD.MOV.U32 R17, RZ, RZ, RZ ;  /* 0x000000ffff117224 */ /* 0x000fe200078e00ff */
[----:B------:R-:W0:Y:S02]  /*0060*/  LDCU UR5, c[0x0][0x2fc] ;  /* 0x00005f80ff0577ac */ /* 0x000e240008000800 */
[----:B---3--:R-:W-:Y:S01]  /*0070*/  IADD3 R6, P1, PT, R1, UR4, RZ ;  /* 0x0000000401067c10 */ /* 0x008fe2000ff3e0ff */
[----:B-1----:R-:W-:-:S04]  /*0080*/  UISETP.NE.AND UP0, UPT, UR6, URZ, UPT ;  /* 0x000000ff0600728c */ /* 0x002fc8000bf05270 */
[----:B0-----:R-:W-:Y:S01]  /*0090*/  IMAD.X R7, RZ, RZ, UR5, P1 ;  /* 0x00000005ff077e24 */ /* 0x001fe200088e06ff */
[----:B--2---:R-:W-:-:S04]  /*00a0*/  ISETP.NE.AND P0, PT, R16, RZ, PT ;  /* 0x000000ff1000720c */ /* 0x004fc80003f05270 */
[----:B------:R-:W-:Y:S09]  /*00b0*/  BRA.U !UP0, `(.L_x_0) ;  /* 0x0000000108207547 */ /* 0x000ff2000b800000 */
[----:B------:R-:W0:Y:S01]  /*00c0*/  LDC R3, c[0x0][0x360] ;  /* 0x0000d800ff037b82 */ /* 0x000e220000000800 */
[----:B------:R-:W-:Y:S01]  /*00d0*/  LOP3.LUT R0, RZ, UR6, RZ, 0x33, !PT ;  /* 0x00000006ff007c12 */ /* 0x000fe2000f8e33ff */
[----:B------:R-:W-:Y:S01]  /*00e0*/  UIADD3 UR4, UPT, UPT, UR6, -0x1, URZ ;  /* 0xffffffff06047890 */ /* 0x000fe2000fffe0ff */
[----:B------:R-:W-:Y:S02]  /*00f0*/  IMAD.MOV.U32 R17, RZ, RZ, -0xf0 ;  /* 0xffffff10ff117424 */ /* 0x000fe400078e00ff */
[----:B0-----:R-:W-:-:S05]  /*0100*/  IADD3 R0, PT, PT, R0, R3, RZ ;  /* 0x0000000300007210 */ /* 0x001fca0007ffe0ff */
[----:B------:R-:W-:-:S05]  /*0110*/  IMAD R0, R0, UR4, R3 ;  /* 0x0000000400007c24 */ /* 0x000fca000f8e0203 */
[----:B------:R-:W-:-:S05]  /*0120*/  IADD3 R0, PT, PT, -R0, UR6, RZ ;  /* 0x0000000600007c10 */ /* 0x000fca000fffe1ff */
[----:B------:R-:W-:-:S07]  /*0130*/  IMAD R17, R0, R17, -0xf0 ;  /* 0xffffff1000117424 */ /* 0x000fce00078e0211 */
.L_x_0:
[----:B------:R-:W-:-:S13]  /*0140*/  ISETP.NE.OR P0, PT, RZ, UR6, !P0 ;  /* 0x00000006ff007c0c */ /* 0x000fda000c705670 */
[----:B------:R-:W-:Y:S05]  /*0150*/  @P0 EXIT ;  /* 0x000000000000094d */ /* 0x000fea0003800000 */
[----:B------:R-:W-:Y:S01]  /*0160*/  IMAD.MOV.U32 R3, RZ, RZ, 0xf0 ;  /* 0x000000f0ff037424 */ /* 0x000fe200078e00ff */
[----:B------:R-:W-:Y:S01]  /*0170*/  MOV R0, 0x0 ;  /* 0x0000000000007802 */ /* 0x000fe20000000f00 */
[----:B------:R0:W-:Y:S01]  /*0180*/  STL.64 [R1], R16 ;  /* 0x0000001001007387 */ /* 0x0001e20000100a00 */
[----:B------:R-:W1:Y:S01]  /*0190*/  LDCU.64 UR4, c[0x4][0x10] ;  /* 0x01000200ff0477ac */ /* 0x000e620008000a00 */
[----:B------:R-:W-:Y:S01]  /*01a0*/  IMAD R2, R16, R3, -0xf0 ;  /* 0xffffff1010027424 */ /* 0x000fe200078e0203 */
[----:B------:R0:W2:Y:S04]  /*01b0*/  LDC.64 R8, c[0x4][R0] ;  /* 0x0100000000087b82 */ /* 0x0000a80000000a00 */
[----:B------:R0:W-:Y:S01]  /*01c0*/  STL [R1+0x8], R2 ;  /* 0x0000080201007387 */ /* 0x0001e20000100800 */
[----:B-1----:R-:W-:Y:S01]  /*01d0*/  IMAD.U32 R4, RZ, RZ, UR4 ;  /* 0x00000004ff047e24 */ /* 0x002fe2000f8e00ff */
[----:B0-----:R-:W-:-:S07]  /*01e0*/  MOV R5, UR5 ;  /* 0x0000000500057c02 */ /* 0x001fce0008000f00 */
[----:B------:R-:W-:-:S07]  /*01f0*/  LEPC R20, `(.L_x_1) ;  /* 0x000000001014794e */ /* 0x000fce0000000000 */
[----:B--2---:R-:W-:Y:S05]  /*0200*/  CALL.ABS.NOINC R8 ;  /* 0x0000000008007343 */ /* 0x004fea0003c00000 */
.L_x_1:
[----:B------:R-:W0:Y:S01]  /*0210*/  LDC.64 R4, c[0x0][0x388] ;  /* 0x0000e200ff047b82 */ /* 0x000e220000000a00 */
[----:B------:R-:W-:Y:S02]  /*0220*/  IMAD.IADD R0, R2, 0x1, R17 ;  /* 0x0000000102007824 */ /* 0x000fe400078e0211 */
[----:B------:R-:W-:-:S05]  /*0230*/  IMAD.MOV.U32 R6, RZ, RZ, RZ ;  /* 0x000000ffff067224 */ /* 0x000fca00078e00ff */
[----:B------:R-:W1:Y:S01]  /*0240*/  LDC.64 R10, c[0x0][0x358] ;  /* 0x0000d600ff0a7b82 */ /* 0x000e620000000a00 */
[----:B0-----:R-:W-:-:S07]  /*0250*/  IMAD.WIDE.U32 R16, R16, 0x8, R4 ;  /* 0x0000000810107825 */ /* 0x001fce00078e0004 */
.L_x_4:
[----:B0-----:R-:W0:Y:S01]  /*0260*/  LDC.64 R2, c[0x0][0x388] ;  /* 0x0000e200ff027b82 */ /* 0x001e220000000a00 */
[----:B-1----:R-:W-:Y:S02]  /*0270*/  R2UR UR4, R10 ;  /* 0x000000000a0472ca */ /* 0x002fe400000e0000 */
[----:B------:R-:W-:-:S05]  /*0280*/  R2UR UR5, R11 ;  /* 0x000000000b0572ca */ /* 0x000fca00000e0000 */
[----:B------:R-:W1:Y:S08]  /*0290*/  LDC.64 R4, c[0x0][0x380] ;  /* 0x0000e000ff047b82 */ /* 0x000e700000000a00 */
[----:B0-----:R-:W2:Y:S01]  /*02a0*/  LDG.E.64 R8, desc[UR4][R2.64] ;  /* 0x0000000402087981 */ /* 0x001ea2000c1e1b00 */
[----:B------:R-:W-:Y:S02]  /*02b0*/  R2UR UR6, R10 ;  /* 0x000000000a0672ca */ /* 0x000fe400000e0000 */
[----:B------:R-:W-:Y:S01]  /*02c0*/  R2UR UR7, R11 ;  /* 0x000000000b0772ca */ /* 0x000fe200000e0000 */
[----:B-1----:R-:W-:-:S12]  /*02d0*/  IMAD.WIDE R4, R0, 0x8, R4 ;  /* 0x0000000800047825 */ /* 0x002fd800078e0204 */
[----:B------:R-:W3:Y:S04]  /*02e0*/  LDG.E.64 R12, desc[UR6][R4.64] ;  /* 0x00000006040c7981 */ /* 0x000ee8000c1e1b00 */
[----:B--2---:R-:W3:Y:S04]  /*02f0*/  LD.E R7, desc[UR4][R8.64] ;  /* 0x0000000408077980 */ /* 0x004ee8000c101900 */
[----:B---3--:R0:W-:Y:S04]  /*0300*/  ST.E desc[UR4][R12.64], R7 ;  /* 0x000000070c007985 */ /* 0x0081e8000c101904 */
[----:B------:R-:W2:Y:S04]  /*0310*/  LDG.E.64 R14, desc[UR6][R16.64] ;  /* 0x00000006100e7981 */ /* 0x000ea8000c1e1b00 */
[----:B------:R-:W3:Y:S04]  /*0320*/  LDG.E.64 R18, desc[UR6][R4.64+0x8] ;  /* 0x0000080604127981 */ /* 0x000ee8000c1e1b00 */
[----:B--2---:R-:W3:Y:S04]  /*0330*/  LD.E R21, desc[UR4][R14.64] ;  /* 0x000000040e157980 */ /* 0x004ee8000c101900 */
[----:B---3--:R1:W-:Y:S04]  /*0340*/  ST.E desc[UR4][R18.64], R21 ;  /* 0x0000001512007985 */ /* 0x0083e8000c101904 */
[----:B------:R-:W2:Y:S04]  /*0350*/  LDG.E.64 R8, desc[UR6][R2.64] ;  /* 0x0000000602087981 */ /* 0x000ea8000c1e1b00 */
[----:B0-----:R-:W3:Y:S04]  /*0360*/  LDG.E.64 R12, desc[UR6][R4.64+0x10] ;  /* 0x00001006040c7981 */ /* 0x001ee8000c1e1b00 */
[----:B--2---:R-:W3:Y:S04]  /*0370*/  LD.E R7, desc[UR4][R8.64] ;  /* 0x0000000408077980 */ /* 0x004ee8000c101900 */
[----:B---3--:R0:W-:Y:S04]  /*0380*/  ST.E desc[UR4][R12.64], R7 ;  /* 0x000000070c007985 */ /* 0x0081e8000c101904 */
[----:B------:R-:W2:Y:S04]  /*0390*/  LDG.E.64 R14, desc[UR6][R16.64] ;  /* 0x00000006100e7981 */ /* 0x000ea8000c1e1b00 */
[----:B-1----:R-:W3:Y:S04]  /*03a0*/  LDG.E.64 R18, desc[UR6][R4.64+0x18] ;  /* 0x0000180604127981 */ /* 0x002ee8000c1e1b00 */
        /* <DEDUP_REMOVED lines=32> */
[----:B--2---:R-:W3:Y:S01]  /*05b0*/  LD.E R15, desc[UR4][R14.64+0x8] ;  /* 0x000008040e0f7980 */ /* 0x004ee2000c101900 */
[----:B------:R-:W-:Y:S01]  /*05c0*/  BSSY.RECONVERGENT B0, `(.L_x_2) ;  /* 0x000008d000007945 */ /* 0x000fe20003800200 */
[----:B------:R-:W-:Y:S01]  /*05d0*/  CS2R R8, SRZ ;  /* 0x0000000000087805 */ /* 0x000fe2000001ff00 */
[----:B------:R-:W-:Y:S01]  /*05e0*/  IMAD.MOV.U32 R7, RZ, RZ, RZ ;  /* 0x000000ffff077224 */ /* 0x000fe200078e00ff */
[----:B---3--:R0:W-:Y:S06]  /*05f0*/  ST.E desc[UR4][R18.64+0x8], R15 ;  /* 0x0000080f12007985 */ /* 0x0081ec000c101904 */
.L_x_3:
[----:B------:R-:W-:Y:S02]  /*0600*/  R2UR UR4, R10 ;  /* 0x000000000a0472ca */ /* 0x000fe400000e0000 */
[----:B------:R-:W-:-:S13]  /*0610*/  R2UR UR5, R11 ;  /* 0x000000000b0572ca */ /* 0x000fda00000e0000 */
[----:B01----:R-:W2:Y:S01]  /*0620*/  LDG.E.64 R12, desc[UR4][R2.64] ;  /* 0x00000004020c7981 */ /* 0x003ea2000c1e1b00 */
[----:B------:R-:W-:Y:S02]  /*0630*/  R2UR UR6, R10 ;  /* 0x000000000a0672ca */ /* 0x000fe400000e0000 */
[----:B------:R-:W-:-:S13]  /*0640*/  R2UR UR7, R11 ;  /* 0x000000000b0772ca */ /* 0x000fda00000e0000 */
[----:B------:R-:W3:Y:S01]  /*0650*/  LDG.E.64 R14, desc[UR6][R4.64] ;  /* 0x00000006040e7981 */ /* 0x000ee2000c1e1b00 */
[----:B--2---:R-:W-:-:S04]  /*0660*/  IADD3 R18, P0, PT, R12, R7, RZ ;  /* 0x000000070c127210 */ /* 0x004fc80007f1e0ff */
[----:B------:R-:W-:-:S05]  /*0670*/  IADD3.X R19, PT, PT, R13, R8, RZ, P0, !PT ;  /* 0x000000080d137210 */ /* 0x000fca00007fe4ff */
[----:B------:R-:W2:Y:S01]  /*0680*/  LD.E R25, desc[UR4][R18.64+0xc] ;  /* 0x00000c0412197980 */ /* 0x000ea2000c101900 */
[----:B---3--:R-:W-:-:S05]  /*0690*/  IADD3 R20, P0, PT, R14, R7, RZ ;  /* 0x000000070e147210 */ /* 0x008fca0007f1e0ff */
[----:B------:R-:W-:-:S05]  /*06a0*/  IMAD.X R21, R15, 0x1, R8, P0 ;  /* 0x000000010f157824 */ /* 0x000fca00000e0608 */
[----:B--2---:R0:W-:Y:S04]  /*06b0*/  ST.E desc[UR4][R20.64+0xc], R25 ;  /* 0x00000c1914007985 */ /* 0x0041e8000c101904 */
[----:B------:R-:W2:Y:S04]  /*06c0*/  LDG.E.64 R12, desc[UR6][R16.64] ;  /* 0x00000006100c7981 */ /* 0x000ea8000c1e1b00 */
[----:B------:R-:W3:Y:S01]  /*06d0*/  LDG.E.64 R14, desc[UR6][R4.64+0x8] ;  /* 0x00000806040e7981 */ /* 0x000ee2000c1e1b00 */
[----:B--2---:R-:W-:-:S05]  /*06e0*/  IADD3 R22, P0, PT, R12, R7, RZ ;  /* 0x000000070c167210 */ /* 0x004fca0007f1e0ff */
[----:B------:R-:W-:-:S05]  /*06f0*/  IMAD.X R23, R13, 0x1, R8, P0 ;  /* 0x000000010d177824 */ /* 0x000fca00000e0608 */
[----:B------:R-:W2:Y:S01]  /*0700*/  LD.E R27, desc[UR4][R22.64+0xc] ;  /* 0x00000c04161b7980 */ /* 0x000ea2000c101900 */
[----:B---3--:R-:W-:-:S05]  /*0710*/  IADD3 R18, P0, PT, R14, R7, RZ ;  /* 0x000000070e127210 */ /* 0x008fca0007f1e0ff */
[----:B------:R-:W-:-:S05]  /*0720*/  IMAD.X R19, R15, 0x1, R8, P0 ;  /* 0x000000010f137824 */ /* 0x000fca00000e0608 */
[----:B--2---:R1:W-:Y:S04]  /*0730*/  ST.E desc[UR4][R18.64+0xc], R27 ;  /* 0x00000c1b12007985 */ /* 0x0043e8000c101904 */
[----:B------:R-:W0:Y:S04]  /*0740*/  LDG.E.64 R12, desc[UR6][R2.64] ;  /* 0x00000006020c7981 */ /* 0x000e28000c1e1b00 */
[----:B------:R-:W2:Y:S01]  /*0750*/  LDG.E.64 R14, desc[UR6][R4.64+0x10] ;  /* 0x00001006040e7981 */ /* 0x000ea2000c1e1b00 */
[----:B0-----:R-:W-:-:S04]  /*0760*/  IADD3 R20, P0, PT, R12, R7, RZ ;  /* 0x000000070c147210 */ /* 0x001fc80007f1e0ff */
[----:B------:R-:W-:-:S06]  /*0770*/  IADD3.X R21, PT, PT, R13, R8, RZ, P0, !PT ;  /* 0x000000080d157210 */ /* 0x000fcc00007fe4ff */
[----:B------:R-:W3:Y:S01]  /*0780*/  LD.E R21, desc[UR4][R20.64+0xc] ;  /* 0x00000c0414157980 */ /* 0x000ee2000c101900 */
[----:B--2---:R-:W-:-:S05]  /*0790*/  IADD3 R22, P0, PT, R14, R7, RZ ;  /* 0x000000070e167210 */ /* 0x004fca0007f1e0ff */
[----:B------:R-:W-:-:S05]  /*07a0*/  IMAD.X R23, R15, 0x1, R8, P0 ;  /* 0x000000010f177824 */ /* 0x000fca00000e0608 */
[----:B---3--:R0:W-:Y:S04]  /*07b0*/  ST.E desc[UR4][R22.64+0xc], R21 ;  /* 0x00000c1516007985 */ /* 0x0081e8000c101904 */
[----:B------:R-:W2:Y:S04]  /*07c0*/  LDG.E.64 R12, desc[UR6][R16.64] ;  /* 0x00000006100c7981 */ /* 0x000ea8000c1e1b00 */
[----:B------:R-:W1:Y:S01]  /*07d0*/  LDG.E.64 R14, desc[UR6][R4.64+0x18] ;  /* 0x00001806040e7981 */ /* 0x000e62000c1e1b00 */
[----:B--2---:R-:W-:-:S05]  /*07e0*/  IADD3 R12, P0, PT, R12, R7, RZ ;  /* 0x000000070c0c7210 */ /* 0x004fca0007f1e0ff */
[----:B------:R-:W-:-:S05]  /*07f0*/  IMAD.X R13, R13, 0x1, R8, P0 ;  /* 0x000000010d0d7824 */ /* 0x000fca00000e0608 */
[----:B------:R-:W2:Y:S01]  /*0800*/  LD.E R25, desc[UR4][R12.64+0xc] ;  /* 0x00000c040c197980 */ /* 0x000ea2000c101900 */
[----:B-1----:R-:W-:-:S05]  /*0810*/  IADD3 R18, P0, PT, R14, R7, RZ ;  /* 0x000000070e127210 */ /* 0x002fca0007f1e0ff */
[----:B------:R-:W-:-:S05]  /*0820*/  IMAD.X R19, R15, 0x1, R8, P0 ;  /* 0x000000010f137824 */ /* 0x000fca00000e0608 */
[----:B--2---:R1:W-:Y:S04]  /*0830*/  ST.E desc[UR4][R18.64+0xc], R25 ;  /* 0x00000c1912007985 */ /* 0x0043e8000c101904 */
[----:B------:R-:W2:Y:S04]  /*0840*/  LDG.E.64 R14, desc[UR6][R2.64] ;  /* 0x00000006020e7981 */ /* 0x000ea8000c1e1b00 */
[----:B------:R-:W1:Y:S01]  /*0850*/  LDG.E.64 R12, desc[UR6][R4.64] ;  /* 0x00000006040c7981 */ /* 0x000e62000c1e1b00 */
[----:B--2---:R-:W-:-:S04]  /*0860*/  IADD3 R20, P0, PT, R14, R7, RZ ;  /* 0x000000070e147210 */ /* 0x004fc80007f1e0ff */
[----:B0-----:R-:W-:-:S05]  /*0870*/  IADD3.X R21, PT, PT, R15, R8, RZ, P0, !PT ;  /* 0x000000080f157210 */ /* 0x001fca00007fe4ff */
[----:B------:R-:W2:Y:S01]  /*0880*/  LD.E R27, desc[UR4][R20.64+0x10] ;  /* 0x00001004141b7980 */ /* 0x000ea2000c101900 */
[----:B-1----:R-:W-:-:S05]  /*0890*/  IADD3 R18, P0, PT, R12, R7, RZ ;  /* 0x000000070c127210 */ /* 0x002fca0007f1e0ff */
        /* <DEDUP_REMOVED lines=13> */
[----:B------:R-:W-:-:S05]  /*0970*/  IADD3.X R19, PT, PT, R15, R8, RZ, P0, !PT ;  /* 0x000000080f137210 */ /* 0x000fca00007fe4ff */
[----:B------:R-:W3:Y:S01]  /*0980*/  LD.E R27, desc[UR4][R18.64+0x10] ;  /* 0x00001004121b7980 */ /* 0x000ee2000c101900 */
[----:B--2---:R-:W-:-:S05]  /*0990*/  IADD3 R22, P0, PT, R12, R7, RZ ;  /* 0x000000070c167210 */ /* 0x004fca0007f1e0ff */
[----:B------:R-:W-:-:S05]  /*09a0*/  IMAD.X R23, R13, 0x1, R8, P0 ;  /* 0x000000010d177824 */ /* 0x000fca00000e0608 */
[----:B---3--:R0:W-:Y:S04]  /*09b0*/  ST.E desc[UR4][R22.64+0x10], R27 ;  /* 0x0000101b16007985 */ /* 0x0081e8000c101904 */
[----:B------:R-:W1:Y:S04]  /*09c0*/  LDG.E.64 R14, desc[UR6][R16.64] ;  /* 0x00000006100e7981 */ /* 0x000e68000c1e1b00 */
[----:B------:R-:W2:Y:S01]  /*09d0*/  LDG.E.64 R12, desc[UR6][R4.64+0x18] ;  /* 0x00001806040c7981 */ /* 0x000ea2000c1e1b00 */
[----:B-1----:R-:W-:-:S05]  /*09e0*/  IADD3 R20, P0, PT, R14, R7, RZ ;  /* 0x000000070e147210 */ /* 0x002fca0007f1e0ff */
[----:B------:R-:W-:-:S05]  /*09f0*/  IMAD.X R21, R15, 0x1, R8, P0 ;  /* 0x000000010f157824 */ /* 0x000fca00000e0608 */
[----:B------:R-:W3:Y:S01]  /*0a00*/  LD.E R25, desc[UR4][R20.64+0x10] ;  /* 0x0000100414197980 */ /* 0x000ee2000c101900 */
[----:B--2---:R-:W-:-:S05]  /*0a10*/  IADD3 R18, P0, PT, R12, R7, RZ ;  /* 0x000000070c127210 */ /* 0x004fca0007f1e0ff */
[----:B------:R-:W-:-:S05]  /*0a20*/  IMAD.X R19, R13, 0x1, R8, P0 ;  /* 0x000000010d137824 */ /* 0x000fca00000e0608 */
[----:B---3--:R1:W-:Y:S04]  /*0a30*/  ST.E desc[UR4][R18.64+0x10], R25 ;  /* 0x0000101912007985 */ /* 0x0083e8000c101904 */
        /* <DEDUP_REMOVED lines=57> */
[----:B------:R-:W3:Y:S01]  /*0dd0*/  LDG.E.64 R12, desc[UR6][R4.64+0x18] ;  /* 0x00001806040c7981 */ /* 0x000ee2000c1e1b00 */
[----:B------:R-:W-:Y:S01]  /*0de0*/  VIADD R9, R9, 0x4 ;  /* 0x0000000409097836 */ /* 0x000fe20000000000 */
[----:B--2---:R-:W-:-:S05]  /*0df0*/  IADD3 R14, P0, PT, R14, R7, RZ ;  /* 0x000000070e0e7210 */ /* 0x004fca0007f1e0ff */
[----:B------:R-:W-:-:S06]  /*0e00*/  IMAD.X R15, R15, 0x1, R8, P0 ;  /* 0x000000010f0f7824 */ /* 0x000fcc00000e0608 */
[----:B------:R-:W2:Y:S01]  /*0e10*/  LD.E R15, desc[UR4][R14.64+0x18] ;  /* 0x000018040e0f7980 */ /* 0x000ea2000c101900 */
[----:B---3--:R-:W-:Y:S02]  /*0e20*/  IADD3 R12, P0, PT, R12, R7, RZ ;  /* 0x000000070c0c7210 */ /* 0x008fe40007f1e0ff */
[----:B------:R-:W-:Y:S02]  /*0e30*/  IADD3 R7, P1, PT, R7, 0x10, RZ ;  /* 0x0000001007077810 */ /* 0x000fe40007f3e0ff */
[----:B------:R-:W-:Y:S02]  /*0e40*/  IADD3.X R13, PT, PT, R13, R8, RZ, P0, !PT ;  /* 0x000000080d0d7210 */ /* 0x000fe400007fe4ff */
[----:B------:R-:W-:Y:S01]  /*0e50*/  ISETP.NE.AND P0, PT, R9, 0xb4, PT ;  /* 0x000000b40900780c */ /* 0x000fe20003f05270 */
[----:B------:R-:W-:Y:S02]  /*0e60*/  IMAD.X R8, RZ, RZ, R8, P1 ;  /* 0x000000ffff087224 */ /* 0x000fe400008e0608 */
[----:B--2---:R1:W-:Y:S10]  /*0e70*/  ST.E desc[UR4][R12.64+0x18], R15 ;  /* 0x0000180f0c007985 */ /* 0x0043f4000c101904 */
[----:B------:R-:W-:Y:S05]  /*0e80*/  @P0 BRA `(.L_x_3) ;  /* 0xfffffff400dc0947 */ /* 0x000fea000383ffff */
[----:B------:R-:W-:Y:S05]  /*0e90*/  BSYNC.RECONVERGENT B0 ;  /* 0x0000000000007941 */ /* 0x000fea0003800200 */
.L_x_2:
[----:B------:R-:W-:Y:S02]  /*0ea0*/  R2UR UR4, R10 ;  /* 0x000000000a0472ca */ /* 0x000fe400000e0000 */
[----:B------:R-:W-:-:S13]  /*0eb0*/  R2UR UR5, R11 ;  /* 0x000000000b0572ca */ /* 0x000fda00000e0000 */
[----:B------:R-:W2:Y:S01]  /*0ec0*/  LDG.E.64 R8, desc[UR4][R16.64] ;  /* 0x0000000410087981 */ /* 0x000ea2000c1e1b00 */
[----:B------:R-:W-:Y:S01]  /*0ed0*/  R2UR UR6, R10 ;  /* 0x000000000a0672ca */ /* 0x000fe200000e0000 */
[----:B------:R-:W-:Y:S01]  /*0ee0*/  IMAD R7, R6, 0x3, RZ ;  /* 0x0000000306077824 */ /* 0x000fe200078e02ff */
[----:B------:R-:W-:-:S13]  /*0ef0*/  R2UR UR7, R11 ;  /* 0x000000000b0772ca */ /* 0x000fda00000e0000 */
[----:B-1----:R-:W3:Y:S01]  /*0f00*/  LDG.E.64 R12, desc[UR6][R4.64] ;  /* 0x00000006040c7981 */ /* 0x002ee2000c1e1b00 */
[----:B--2---:R-:W-:-:S06]  /*0f10*/  IMAD.WIDE.U32 R8, R7, 0x4, R8 ;  /* 0x0000000407087825 */ /* 0x004fcc00078e0008 */
[----:B------:R-:W2:Y:S01]  /*0f20*/  LD.E R9, desc[UR4][R8.64+0xc] ;  /* 0x00000c0408097980 */ /* 0x000ea2000c101900 */
[----:B---3--:R-:W-:-:S05]  /*0f30*/  IMAD.WIDE.U32 R12, R7, 0x4, R12 ;  /* 0x00000004070c7825 */ /* 0x008fca00078e000c */
[----:B--2---:R0:W-:Y:S04]  /*0f40*/  ST.E desc[UR4][R12.64], R9 ;  /* 0x000000090c007985 */ /* 0x0041e8000c101904 */
[----:B------:R-:W2:Y:S04]  /*0f50*/  LDG.E.64 R14, desc[UR6][R16.64] ;  /* 0x00000006100e7981 */ /* 0x000ea8000c1e1b00 */
[----:B------:R-:W3:Y:S01]  /*0f60*/  LDG.E.64 R18, desc[UR6][R4.64] ;  /* 0x0000000604127981 */ /* 0x000ee2000c1e1b00 */
[----:B--2---:R-:W-:-:S06]  /*0f70*/  IMAD.WIDE.U32 R14, R7, 0x4, R14 ;  /* 0x00000004070e7825 */ /* 0x004fcc00078e000e */
[----:B------:R-:W2:Y:S01]  /*0f80*/  LD.E R15, desc[UR4][R14.64+0x10] ;  /* 0x000010040e0f7980 */ /* 0x000ea2000c101900 */
[----:B---3--:R-:W-:-:S05]  /*0f90*/  IMAD.WIDE.U32 R18, R7, 0x4, R18 ;  /* 0x0000000407127825 */ /* 0x008fca00078e0012 */
[----:B--2---:R1:W-:Y:S04]  /*0fa0*/  ST.E desc[UR4][R18.64+0x4], R15 ;  /* 0x0000040f12007985 */ /* 0x0043e8000c101904 */
[----:B0-----:R-:W2:Y:S04]  /*0fb0*/  LDG.E.64 R8, desc[UR6][R16.64] ;  /* 0x0000000610087981 */ /* 0x001ea8000c1e1b00 */
[----:B------:R-:W3:Y:S01]  /*0fc0*/  LDG.E.64 R12, desc[UR6][R4.64] ;  /* 0x00000006040c7981 */ /* 0x000ee2000c1e1b00 */
[----:B--2---:R-:W-:-:S06]  /*0fd0*/  IMAD.WIDE.U32 R8, R7, 0x4, R8 ;  /* 0x0000000407087825 */ /* 0x004fcc00078e0008 */
[----:B------:R-:W2:Y:S01]  /*0fe0*/  LD.E R9, desc[UR4][R8.64+0x14] ;  /* 0x0000140408097980 */ /* 0x000ea2000c101900 */
[----:B---3--:R-:W-:-:S05]  /*0ff0*/  IMAD.WIDE.U32 R12, R7, 0x4, R12 ;  /* 0x00000004070c7825 */ /* 0x008fca00078e000c */
[----:B--2---:R0:W-:Y:S04]  /*1000*/  ST.E desc[UR4][R12.64+0x8], R9 ;  /* 0x000008090c007985 */ /* 0x0041e8000c101904 */
[----:B-1----:R-:W2:Y:S04]  /*1010*/  LDG.E.64 R14, desc[UR6][R2.64] ;  /* 0x00000006020e7981 */ /* 0x002ea8000c1e1b00 */
        /* <DEDUP_REMOVED lines=49> */
[----:B------:R-:W-:Y:S01]  /*1330*/  IADD3 R6, PT, PT, R6, 0x1, RZ ;  /* 0x0000000106067810 */ /* 0x000fe20007ffe0ff */
[----:B--2---:R-:W-:-:S06]  /*1340*/  IMAD.WIDE.U32 R14, R7, 0x4, R14 ;  /* 0x00000004070e7825 */ /* 0x004fcc00078e000e */
[----:B------:R-:W2:Y:S01]  /*1350*/  LD.E R15, desc[UR4][R14.64+0x8] ;  /* 0x000008040e0f7980 */ /* 0x000ea2000c101900 */
[----:B------:R-:W-:Y:S01]  /*1360*/  ISETP.NE.AND P0, PT, R6, 0x3c, PT ;  /* 0x0000003c0600780c */ /* 0x000fe20003f05270 */
[----:B---3--:R-:W-:-:S04]  /*1370*/  IMAD.WIDE.U32 R18, R7, 0x4, R18 ;  /* 0x0000000407127825 */ /* 0x008fc800078e0012 */
[----:B------:R-:W-:Y:S01]  /*1380*/  VIADD R0, R0, 0x4 ;  /* 0x0000000400007836 */ /* 0x000fe20000000000 */
[----:B--2---:R0:W-:Y:S07]  /*1390*/  ST.E desc[UR4][R18.64+0x14], R15 ;  /* 0x0000140f12007985 */ /* 0x0041ee000c101904 */
[----:B------:R-:W-:Y:S05]  /*13a0*/  @P0 BRA `(.L_x_4) ;  /* 0xffffffec00ac0947 */ /* 0x000fea000383ffff */
[----:B------:R-:W-:Y:S05]  /*13b0*/  EXIT ;  /* 0x000000000000794d */ /* 0x000fea0003800000 */
.L_x_5:
[----:B------:R-:W-:-:S00]  /*13c0*/  BRA `(.L_x_5) ;  /* 0xfffffffc00fc7947 */ /* 0x000fc0000383ffff */
[----:B------:R-:W-:-:S00]  /*13d0*/  NOP ;  /* 0x0000000000007918 */ /* 0x000fc00000000000 */
        /* <DEDUP_REMOVED lines=10> */
.L_x_14:


//--------------------- .text._Z17get_distances_gpuPPiS_Pd --------------------------
	.section	.text._Z17get_distances_gpuPPiS_Pd,"ax",@progbits
	.align	128
        .global         _Z17get_distances_gpuPPiS_Pd
        .type           _Z17get_distances_gpuPPiS_Pd,@function
        .size           _Z17get_distances_gpuPPiS_Pd,(.L_x_13 - _Z17get_distances_gpuPPiS_Pd)
        .other          _Z17get_distances_gpuPPiS_Pd,@"STO_CUDA_ENTRY STV_DEFAULT"
_Z17get_distances_gpuPPiS_Pd:
.text._Z17get_distances_gpuPPiS_Pd:
[----:B------:R-:W0:Y:S01]  /*0000*/  LDC R1, c[0x0][0x37c] ;  /* 0x0000df00ff017b82 */ /* 0x000e220000000800 */
[----:B------:R-:W1:Y:S07]  /*0010*/  S2R R0, SR_TID.X ;  /* 0x0000000000007919 */ /* 0x000e6e0000002100 */
[----:B------:R-:W2:Y:S01]  /*0020*/  LDC.64 R2, c[0x0][0x380] ;  /* 0x0000e000ff027b82 */ /* 0x000ea20000000a00 */
[----:B------:R-:W3:Y:S01]  /*0030*/  LDCU.64 UR36, c[0x0][0x358] ;  /* 0x00006b00ff2477ac */ /* 0x000ee20008000a00 */
[----:B0-----:R-:W-:Y:S01]  /*0040*/  VIADD R1, R1, 0xfffffff8 ;  /* 0xfffffff801017836 */ /* 0x001fe20000000000 */
[----:B------:R-:W2:Y:S05]  /*0050*/  S2R R18, SR_CTAID.X ;  /* 0x0000000000127919 */ /* 0x000eaa0000002500 */
[----:B------:R-:W0:Y:S01]  /*0060*/  LDC.64 R4, c[0x0][0x388] ;  /* 0x0000e200ff047b82 */ /* 0x000e220000000a00 */
[----:B-1----:R-:W-:-:S13]  /*0070*/  ISETP.GT.U32.AND P0, PT, R0, 0xb6, PT ;  /* 0x000000b60000780c */ /* 0x002fda0003f04070 */
[----:B--2---:R-:W-:-:S06]  /*0080*/  @!P0 IMAD.WIDE.U32 R2, R18, 0x8, R2 ;  /* 0x0000000812028825 */ /* 0x004fcc00078e0002 */
[----:B---3--:R-:W2:Y:S01]  /*0090*/  @!P0 LDG.E.64 R2, desc[UR36][R2.64] ;  /* 0x0000002402028981 */ /* 0x008ea2000c1e1b00 */
[----:B0-----:R-:W-:-:S06]  /*00a0*/  @!P0 IMAD.WIDE.U32 R4, R0, 0x4, R4 ;  /* 0x0000000400048825 */ /* 0x001fcc00078e0004 */
[----:B------:R-:W3:Y:S01]  /*00b0*/  @!P0 LDG.E R4, desc[UR36][R4.64] ;  /* 0x0000002404048981 */ /* 0x000ee2000c1e1900 */
[----:B------:R-:W0:Y:S01]  /*00c0*/  S2UR UR5, SR_CgaCtaId ;  /* 0x00000000000579c3 */ /* 0x000e220000008800 */
[----:B--2---:R-:W-:-:S06]  /*00d0*/  @!P0 IMAD.WIDE.U32 R6, R0, 0x4, R2 ;  /* 0x0000000400068825 */ /* 0x004fcc00078e0002 */
[----:B------:R-:W3:Y:S01]  /*00e0*/  @!P0 LD.E R7, desc[UR36][R6.64] ;  /* 0x0000002406078980 */ /* 0x000ee2000c101900 */
[----:B------:R-:W-:Y:S02]  /*00f0*/  UMOV UR4, 0x400 ;  /* 0x0000040000047882 */ /* 0x000fe40000000000 */
[----:B0-----:R-:W-:-:S06]  /*0100*/  ULEA UR4, UR5, UR4, 0x18 ;  /* 0x0000000405047291 */ /* 0x001fcc000f8ec0ff */
[C---:B------:R-:W-:Y:S02]  /*0110*/  LEA R10, R0.reuse, UR4, 0x2 ;  /* 0x00000004000a7c11 */ /* 0x040fe4000f8e10ff */
[----:B------:R-:W-:Y:S01]  /*0120*/  ISETP.GT.U32.AND P1, PT, R0, 0x7f, PT ;  /* 0x0000007f0000780c */ /* 0x000fe20003f24070 */
[----:B---3--:R-:W-:-:S04]  /*0130*/  @!P0 IMAD.IADD R8, R4, 0x1, -R7 ;  /* 0x0000000104088824 */ /* 0x008fc800078e0a07 */
[----:B------:R-:W-:-:S05]  /*0140*/  @!P0 IMAD R3, R8, R8, RZ ;  /* 0x0000000808038224 */ /* 0x000fca00078e02ff */
[----:B------:R-:W-:Y:S01]  /*0150*/  @!P0 STS [R10], R3 ;  /* 0x000000030a008388 */ /* 0x000fe20000000800 */
[----:B------:R-:W-:Y:S06]  /*0160*/  BAR.SYNC.DEFER_BLOCKING 0x0 ;  /* 0x0000000000007b1d */ /* 0x000fec0000010000 */
[----:B------:R-:W-:Y:S04]  /*0170*/  @!P1 LDS R2, [R10+0x200] ;  /* 0x000200000a029984 */ /* 0x000fe80000000800 */
[----:B------:R-:W0:Y:S01]  /*0180*/  @!P1 LDS R5, [R10] ;  /* 0x000000000a059984 */ /* 0x000e220000000800 */
[----:B------:R-:W-:Y:S01]  /*0190*/  ISETP.GT.U32.AND P0, PT, R0, 0x3f, PT ;  /* 0x0000003f0000780c */ /* 0x000fe20003f04070 */
[----:B0-----:R-:W-:-:S05]  /*01a0*/  @!P1 IMAD.IADD R5, R2, 0x1, R5 ;  /* 0x0000000102059824 */ /* 0x001fca00078e0205 */
[----:B------:R-:W-:Y:S01]  /*01b0*/  @!P1 STS [R10], R5 ;  /* 0x000000050a009388 */ /* 0x000fe20000000800 */
[----:B------:R-:W-:Y:S06]  /*01c0*/  BAR.SYNC.DEFER_BLOCKING 0x0 ;  /* 0x0000000000007b1d */ /* 0x000fec0000010000 */
[----:B------:R-:W-:Y:S04]  /*01d0*/  @!P0 LDS R2, [R10+0x100] ;  /* 0x000100000a028984 */ /* 0x000fe80000000800 */
[----:B------:R-:W0:Y:S01]  /*01e0*/  @!P0 LDS R7, [R10] ;  /* 0x000000000a078984 */ /* 0x000e220000000800 */
[----:B------:R-:W-:-:S02]  /*01f0*/  ISETP.GT.U32.AND P1, PT, R0, 0x1f, PT ;  /* 0x0000001f0000780c */ /* 0x000fc40003f24070 */
[----:B0-----:R-:W-:-:S05]  /*0200*/  @!P0 IADD3 R7, PT, PT, R2, R7, RZ ;  /* 0x0000000702078210 */ /* 0x001fca0007ffe0ff */
        /* <DEDUP_REMOVED lines=28> */
[----:B------:R-:W-:Y:S01]  /*03d0*/  ISETP.NE.AND P0, PT, R0, RZ, PT ;  /* 0x000000ff0000720c */ /* 0x000fe20003f05270 */
[----:B0-----:R-:W-:-:S05]  /*03e0*/  @!P1 IMAD.IADD R7, R2, 0x1, R5 ;  /* 0x0000000102079824 */ /* 0x001fca00078e0205 */
[----:B------:R-:W-:Y:S01]  /*03f0*/  @!P1 STS [R10], R7 ;  /* 0x000000070a009388 */ /* 0x000fe20000000800 */
[----:B------:R-:W-:Y:S06]  /*0400*/  BAR.SYNC.DEFER_BLOCKING 0x0 ;  /* 0x0000000000007b1d */ /* 0x000fec0000010000 */
[----:B------:R-:W-:Y:S04]  /*0410*/  @!P0 LDS R0, [UR4+0x4] ;  /* 0x00000404ff008984 */ /* 0x000fe80008000800 */
[----:B------:R-:W0:Y:S02]  /*0420*/  @!P0 LDS R5, [R10] ;  /* 0x000000000a058984 */ /* 0x000e240000000800 */
[----:B0-----:R-:W-:-:S05]  /*0430*/  @!P0 IMAD.IADD R11, R0, 0x1, R5 ;  /* 0x00000001000b8824 */ /* 0x001fca00078e0205 */
[----:B------:R-:W-:Y:S01]  /*0440*/  @!P0 STS [R10], R11 ;  /* 0x0000000b0a008388 */ /* 0x000fe20000000800 */
[----:B------:R-:W-:Y:S06]  /*0450*/  BAR.SYNC.DEFER_BLOCKING 0x0 ;  /* 0x0000000000007b1d */ /* 0x000fec0000010000 */
[----:B------:R-:W0:Y:S02]  /*0460*/  LDS R2, [UR4] ;  /* 0x00000004ff027984 */ /* 0x000e240008000800 */
[----:B0-----:R-:W0:Y:S08]  /*0470*/  I2F.F64 R2, R2 ;  /* 0x0000000200027312 */ /* 0x001e300000201c00 */
[----:B0-----:R-:W0:Y:S01]  /*0480*/  MUFU.RSQ64H R5, R3 ;  /* 0x0000000300057308 */ /* 0x001e220000001c00 */
[----:B------:R-:W-:Y:S01]  /*0490*/  VIADD R4, R3, 0xfcb00000 ;  /* 0xfcb0000003047836 */ /* 0x000fe20000000000 */
[----:B------:R-:W-:Y:S01]  /*04a0*/  MOV R8, 0x0 ;  /* 0x0000000000087802 */ /* 0x000fe20000000f00 */
[----:B------:R-:W-:-:S04]  /*04b0*/  IMAD.MOV.U32 R9, RZ, RZ, 0x3fd80000 ;  /* 0x3fd80000ff097424 */ /* 0x000fc800078e00ff */
[----:B0-----:R-:W-:-:S08]  /*04c0*/  DMUL R6, R4, R4 ;  /* 0x0000000404067228 */ /* 0x001fd00000000000 */
[----:B------:R-:W-:-:S08]  /*04d0*/  DFMA R6, R2, -R6, 1 ;  /* 0x3ff000000206742b */ /* 0x000fd00000000806 */
[----:B------:R-:W-:Y:S02]  /*04e0*/  DFMA R8, R6, R8, 0.5 ;  /* 0x3fe000000608742b */ /* 0x000fe40000000008 */
[----:B------:R-:W-:Y:S01]  /*04f0*/  DMUL R6, R4, R6 ;  /* 0x0000000604067228 */ /* 0x000fe20000000000 */
[----:B------:R-:W0:Y:S07]  /*0500*/  LDCU UR4, c[0x0][0x2f8] ;  /* 0x00005f00ff0477ac */ /* 0x000e2e0008000800 */
[----:B------:R-:W-:Y:S01]  /*0510*/  DFMA R8, R8, R6, R4 ;  /* 0x000000060808722b */ /* 0x000fe20000000004 */
[----:B------:R-:W1:Y:S01]  /*0520*/  LDCU UR5, c[0x0][0x2fc] ;  /* 0x00005f80ff0577ac */ /* 0x000e620008000800 */
[----:B------:R-:W-:-:S06]  /*0530*/  ISETP.GE.U32.AND P1, PT, R4, 0x7ca00000, PT ;  /* 0x7ca000000400780c */ /* 0x000fcc0003f26070 */
[----:B------:R-:W-:Y:S02]  /*0540*/  DMUL R10, R2, R8 ;  /* 0x00000008020a7228 */ /* 0x000fe40000000000 */
[----:B------:R-:W-:Y:S01]  /*0550*/  VIADD R15, R9, 0xfff00000 ;  /* 0xfff00000090f7836 */ /* 0x000fe20000000000 */
[----:B0-----:R-:W-:Y:S01]  /*0560*/  IADD3 R6, P2, PT, R1, UR4, RZ ;  /* 0x0000000401067c10 */ /* 0x001fe2000ff5e0ff */
[----:B------:R-:W-:-:S04]  /*0570*/  IMAD.MOV.U32 R14, RZ, RZ, R8 ;  /* 0x000000ffff0e7224 */ /* 0x000fc800078e0008 */
[----:B------:R-:W-:Y:S01]  /*0580*/  DFMA R12, R10, -R10, R2 ;  /* 0x8000000a0a0c722b */ /* 0x000fe20000000002 */
[----:B-1----:R-:W-:-:S07]  /*0590*/  IADD3.X R7, PT, PT, RZ, UR5, RZ, P2, !PT ;  /* 0x00000005ff077c10 */ /* 0x002fce00097fe4ff */
[----:B------:R-:W-:Y:S01]  /*05a0*/  DFMA R16, R12, R14, R10 ;  /* 0x0000000e0c10722b */ /* 0x000fe2000000000a */
[----:B------:R-:W-:Y:S10]  /*05b0*/  @!P1 BRA `(.L_x_6) ;  /* 0x0000000000089947 */ /* 0x000ff40003800000 */
[----:B------:R-:W-:-:S07]  /*05c0*/  MOV R0, 0x5e0 ;  /* 0x000005e000007802 */ /* 0x000fce0000000f00 */
[----:B------:R-:W-:Y:S05]  /*05d0*/  CALL.REL.NOINC `($__internal_0_$__cuda_sm20_dsqrt_rn_f64_mediumpath_v1) ;  /* 0x0000000000407944 */ /* 0x000fea0003c00000 */
.L_x_6:
[----:B------:R-:W-:Y:S01]  /*05e0*/  ISETP.GT.U32.OR P0, PT, R18, 0x9, P0 ;  /* 0x000000091200780c */ /* 0x000fe20000704470 */
[----:B------:R-:W-:-:S12]  /*05f0*/  BSSY.RECONVERGENT B6, `(.L_x_7) ;  /* 0x000000a000067945 */ /* 0x000fd80003800200 */
[----:B------:R-:W-:Y:S05]  /*0600*/  @P0 BRA `(.L_x_8) ;  /* 0x0000000000200947 */ /* 0x000fea0003800000 */
[----:B------:R-:W-:Y:S01]  /*0610*/  MOV R0, 0x0 ;  /* 0x0000000000007802 */ /* 0x000fe20000000f00 */
[----:B------:R0:W-:Y:S01]  /*0620*/  STL.64 [R1], R16 ;  /* 0x0000001001007387 */ /* 0x0001e20000100a00 */
[----:B------:R-:W1:Y:S02]  /*0630*/  LDCU.64 UR4, c[0x4][0x8] ;  /* 0x01000100ff0477ac */ /* 0x000e640008000a00 */
[----:B------:R0:W2:Y:S01]  /*0640*/  LDC.64 R2, c[0x4][R0] ;  /* 0x0100000000027b82 */ /* 0x0000a20000000a00 */
[----:B-1----:R-:W-:Y:S02]  /*0650*/  IMAD.U32 R4, RZ, RZ, UR4 ;  /* 0x00000004ff047e24 */ /* 0x002fe4000f8e00ff */
[----:B0-----:R-:W-:-:S07]  /*0660*/  IMAD.U32 R5, RZ, RZ, UR5 ;  /* 0x00000005ff057e24 */ /* 0x001fce000f8e00ff */
[----:B------:R-:W-:-:S07]  /*0670*/  LEPC R20, `(.L_x_8) ;  /* 0x000000001014794e */ /* 0x000fce0000000000 */
[----:B--2---:R-:W-:Y:S05]  /*0680*/  CALL.ABS.NOINC R2 ;  /* 0x0000000002007343 */ /* 0x004fea0003c00000 */
.L_x_8:
[----:B------:R-:W-:Y:S05]  /*0690*/  BSYNC.RECONVERGENT B6 ;  /* 0x0000000000067941 */ /* 0x000fea0003800200 */
.L_x_7:
[----:B------:R-:W0:Y:S02]  /*06a0*/  LDC.64 R2, c[0x0][0x390] ;  /* 0x0000e400ff027b82 */ /* 0x000e240000000a00 */
[----:B0-----:R-:W-:-:S05]  /*06b0*/  IMAD.WIDE.U32 R18, R18, 0x8, R2 ;  /* 0x0000000812127825 */ /* 0x001fca00078e0002 */
[----:B------:R-:W-:Y:S01]  /*06c0*/  STG.E.64 desc[UR36][R18.64], R16 ;  /* 0x0000001012007986 */ /* 0x000fe2000c101b24 */
[----:B------:R-:W-:Y:S05]  /*06d0*/  EXIT ;  /* 0x000000000000794d */ /* 0x000fea0003800000 */
        .weak           $__internal_0_$__cuda_sm20_dsqrt_rn_f64_mediumpath_v1
        .type           $__internal_0_$__cuda_sm20_dsqrt_rn_f64_mediumpath_v1,@function
        .size           $__internal_0_$__cuda_sm20_dsqrt_rn_f64_mediumpath_v1,(.L_x_13 - $__internal_0_$__cuda_sm20_dsqrt_rn_f64_mediumpath_v1)
$__internal_0_$__cuda_sm20_dsqrt_rn_f64_mediumpath_v1:
[----:B------:R-:W-:Y:S01]  /*06e0*/  ISETP.GE.U32.AND P1, PT, R4, -0x3400000, PT ;  /* 0xfcc000000400780c */ /* 0x000fe20003f26070 */
[----:B------:R-:W-:-:S12]  /*06f0*/  IMAD.MOV.U32 R9, RZ, RZ, R15 ;  /* 0x000000ffff097224 */ /* 0x000fd800078e000f */
[----:B------:R-:W-:Y:S05]  /*0700*/  @!P1 BRA `(.L_x_9) ;  /* 0x0000000000209947 */ /* 0x000fea0003800000 */
[----:B------:R-:W-:-:S10]  /*0710*/  DFMA.RM R8, R12, R8, R10 ;  /* 0x000000080c08722b */ /* 0x000fd4000000400a */
[----:B------:R-:W-:-:S04]  /*0720*/  IADD3 R4, P1, PT, R8, 0x1, RZ ;  /* 0x0000000108047810 */ /* 0x000fc80007f3e0ff */
[----:B------:R-:W-:-:S06]  /*0730*/  IADD3.X R5, PT, PT, RZ, R9, RZ, P1, !PT ;  /* 0x00000009ff057210 */ /* 0x000fcc0000ffe4ff */
[----:B------:R-:W-:-:S08]  /*0740*/  DFMA.RP R2, -R8, R4, R2 ;  /* 0x000000040802722b */ /* 0x000fd00000008102 */
[----:B------:R-:W-:-:S06]  /*0750*/  DSETP.GT.AND P1, PT, R2, RZ, PT ;  /* 0x000000ff0200722a */ /* 0x000fcc0003f24000 */
[----:B------:R-:W-:Y:S02]  /*0760*/  FSEL R4, R4, R8, P1 ;  /* 0x0000000804047208 */ /* 0x000fe40000800000 */
[----:B------:R-:W-:Y:S01]  /*0770*/  FSEL R5, R5, R9, P1 ;  /* 0x0000000905057208 */ /* 0x000fe20000800000 */
[----:B------:R-:W-:Y:S06]  /*0780*/  BRA `(.L_x_10) ;  /* 0x0000000000647947 */ /* 0x000fec0003800000 */
.L_x_9:
[----:B------:R-:W-:-:S14]  /*0790*/  DSETP.NE.AND P1, PT, R2, RZ, PT ;  /* 0x000000ff0200722a */ /* 0x000fdc0003f25000 */
[----:B------:R-:W-:Y:S05]  /*07a0*/  @!P1 BRA `(.L_x_11) ;  /* 0x0000000000589947 */ /* 0x000fea0003800000 */
[----:B------:R-:W-:-:S13]  /*07b0*/  ISETP.GE.AND P1, PT, R3, RZ, PT ;  /* 0x000000ff0300720c */ /* 0x000fda0003f26270 */
[----:B------:R-:W-:Y:S02]  /*07c0*/  @!P1 IMAD.MOV.U32 R4, RZ, RZ, 0x0 ;  /* 0x00000000ff049424 */ /* 0x000fe400078e00ff */
[----:B------:R-:W-:Y:S01]  /*07d0*/  @!P1 IMAD.MOV.U32 R5, RZ, RZ, -0x80000 ;  /* 0xfff80000ff059424 */ /* 0x000fe200078e00ff */
[----:B------:R-:W-:Y:S06]  /*07e0*/  @!P1 BRA `(.L_x_10) ;  /* 0x00000000004c9947 */ /* 0x000fec0003800000 */
[----:B------:R-:W-:-:S13]  /*07f0*/  ISETP.GT.AND P1, PT, R3, 0x7fefffff, PT ;  /* 0x7fefffff0300780c */ /* 0x000fda0003f24270 */
[----:B------:R-:W-:Y:S05]  /*0800*/  @P1 BRA `(.L_x_11) ;  /* 0x0000000000401947 */ /* 0x000fea0003800000 */
[----:B------:R-:W-:Y:S01]  /*0810*/  DMUL R2, R2, 8.11296384146066816958e+31 ;  /* 0x4690000002027828 */ /* 0x000fe20000000000 */
[----:B------:R-:W-:Y:S01]  /*0820*/  IMAD.MOV.U32 R4, RZ, RZ, RZ ;  /* 0x000000ffff047224 */ /* 0x000fe200078e00ff */
[----:B------:R-:W-:Y:S01]  /*0830*/  MOV R10, 0x0 ;  /* 0x00000000000a7802 */ /* 0x000fe20000000f00 */
[----:B------:R-:W-:-:S03]  /*0840*/  IMAD.MOV.U32 R11, RZ, RZ, 0x3fd80000 ;  /* 0x3fd80000ff0b7424 */ /* 0x000fc600078e00ff */
[----:B------:R-:W0:Y:S02]  /*0850*/  MUFU.RSQ64H R5, R3 ;  /* 0x0000000300057308 */ /* 0x000e240000001c00 */
[----:B0-----:R-:W-:-:S08]  /*0860*/  DMUL R8, R4, R4 ;  /* 0x0000000404087228 */ /* 0x001fd00000000000 */
[----:B------:R-:W-:-:S08]  /*0870*/  DFMA R8, R2, -R8, 1 ;  /* 0x3ff000000208742b */ /* 0x000fd00000000808 */
[----:B------:R-:W-:Y:S02]  /*0880*/  DFMA R10, R8, R10, 0.5 ;  /* 0x3fe00000080a742b */ /* 0x000fe4000000000a */
[----:B------:R-:W-:-:S08]  /*0890*/  DMUL R8, R4, R8 ;  /* 0x0000000804087228 */ /* 0x000fd00000000000 */
[----:B------:R-:W-:-:S08]  /*08a0*/  DFMA R8, R10, R8, R4 ;  /* 0x000000080a08722b */ /* 0x000fd00000000004 */
[----:B------:R-:W-:Y:S02]  /*08b0*/  DMUL R4, R2, R8 ;  /* 0x0000000802047228 */ /* 0x000fe40000000000 */
[----:B------:R-:W-:-:S06]  /*08c0*/  VIADD R9, R9, 0xfff00000 ;  /* 0xfff0000009097836 */ /* 0x000fcc0000000000 */
[----:B------:R-:W-:-:S08]  /*08d0*/  DFMA R10, R4, -R4, R2 ;  /* 0x80000004040a722b */ /* 0x000fd00000000002 */
[----:B------:R-:W-:-:S10]  /*08e0*/  DFMA R4, R8, R10, R4 ;  /* 0x0000000a0804722b */ /* 0x000fd40000000004 */
[----:B------:R-:W-:Y:S01]  /*08f0*/  IADD3 R5, PT, PT, R5, -0x3500000, RZ ;  /* 0xfcb0000005057810 */ /* 0x000fe20007ffe0ff */
[----:B------:R-:W-:Y:S06]  /*0900*/  BRA `(.L_x_10) ;  /* 0x0000000000047947 */ /* 0x000fec0003800000 */
.L_x_11:
[----:B------:R-:W-:-:S11]  /*0910*/  DADD R4, R2, R2 ;  /* 0x0000000002047229 */ /* 0x000fd60000000002 */
.L_x_10:
[----:B------:R-:W-:Y:S01]  /*0920*/  MOV R2, R0 ;  /* 0x0000000000027202 */ /* 0x000fe20000000f00 */
[----:B------:R-:W-:Y:S02]  /*0930*/  IMAD.MOV.U32 R3, RZ, RZ, 0x0 ;  /* 0x00000000ff037424 */ /* 0x000fe400078e00ff */
[----:B------:R-:W-:Y:S02]  /*0940*/  IMAD.MOV.U32 R16, RZ, RZ, R4 ;  /* 0x000000ffff107224 */ /* 0x000fe400078e0004 */
[----:B------:R-:W-:Y:S01]  /*0950*/  IMAD.MOV.U32 R17, RZ, RZ, R5 ;  /* 0x000000ffff117224 */ /* 0x000fe200078e0005 */
[----:B------:R-:W-:Y:S06]  /*0960*/  RET.REL.NODEC R2 `(_Z17get_distances_gpuPPiS_Pd) ;  /* 0xfffffff402a47950 */ /* 0x000fec0003c3ffff */
.L_x_12:
        /* <DEDUP_REMOVED lines=9> */
.L_x_13:


//--------------------- .nv.global.init           --------------------------
	.section	.nv.global.init,"aw",@progbits
.nv.global.init:
	.type		$str,@object
	.size		$str,($str$1 - $str)
$str:
        /*0000*/ 	.byte	0x44, 0x69, 0x73, 0x74, 0x61, 0x6e, 0x63, 0x65, 0x20, 0x69, 0x73, 0x20, 0x25, 0x32, 0x2e, 0x34
        /*0010*/ 	.byte	0x66, 0x0a, 0x00
	.type		$str$1,@object
	.size		$str$1,(.L_1 - $str$1)
$str$1:
        /*0013*/ 	.byte	0x54, 0x68, 0x72, 0x65, 0x61, 0x64, 0x3a, 0x20, 0x25, 0x64, 0x09, 0x25, 0x64, 0x20, 0x2b, 0x20
        /*0023*/ 	.byte	0x25, 0x64, 0x0a, 0x00
.L_1:


//--------------------- .nv.shared.reserved.0     --------------------------
	.section	.nv.shared.reserved.0,"aw",@nobits
	.weak		__nv_reservedSMEM_offset_0_alias
	.size		__nv_reservedSMEM_offset_0_alias, 0, 64
	.other		__nv_reservedSMEM_offset_0_alias,@"STO_CUDA_RESERVED_SHARED STV_DEFAULT"
__nv_reservedSMEM_offset_0_alias:
	.zero		0
	.zero		64


//--------------------- .nv.shared._Z17get_distances_gpuPPiS_Pd --------------------------
	.section	.nv.shared._Z17get_distances_gpuPPiS_Pd,"aw",@nobits
	.sectionflags	@""
	.align	4
.nv.shared._Z17get_distances_gpuPPiS_Pd:
	.zero		2048


//--------------------- .nv.constant0._Z26combinational_crossing_gpuPPiS0_ --------------------------
	.section	.nv.constant0._Z26combinational_crossing_gpuPPiS0_,"a",@progbits
	.sectionflags	@""
	.align	4
.nv.constant0._Z26combinational_crossing_gpuPPiS0_:
	.zero		912


//--------------------- .nv.constant0._Z17get_distances_gpuPPiS_Pd --------------------------
	.section	.nv.constant0._Z17get_distances_gpuPPiS_Pd,"a",@progbits
	.sectionflags	@""
	.align	4
.nv.constant0._Z17get_distances_gpuPPiS_Pd:
	.zero		920


//--------------------- SYMBOLS --------------------------

	.type		.nv.reservedSmem.offset0,@object
	.size		.nv.reservedSmem.offset0,0x4
	.type		.nv.reservedSmem.cap,@object
	.size		.nv.reservedSmem.cap,0x4
	.type		vprintf,@function
